	.headerflags	@"EF_CUDA_TEXMODE_UNIFIED EF_CUDA_64BIT_ADDRESS EF_CUDA_ACCELERATORS EF_CUDA_SM90 EF_CUDA_VIRTUAL_SM(EF_CUDA_SM90)"
	.elftype	@"ET_EXEC"


//--------------------- .nv.info                  --------------------------
	.section	.nv.info,"",@"SHT_CUDA_INFO"
	.align	4


	//----- nvinfo : EIATTR_REGCOUNT
	.align		4
        /*0000*/ 	.byte	0x04, 0x2f
        /*0002*/ 	.short	(.L_1 - .L_0)
	.align		4
.L_0:
        /*0004*/ 	.word	index@(triton_poi_fused_max_pool2d_with_indices_1)
        /*0008*/ 	.word	0x00000016


	//----- nvinfo : EIATTR_MIN_STACK_SIZE
	.align		4
.L_1:
        /*000c*/ 	.byte	0x04, 0x12
        /*000e*/ 	.short	(.L_3 - .L_2)
	.align		4
.L_2:
        /*0010*/ 	.word	index@(triton_poi_fused_max_pool2d_with_indices_1)
        /*0014*/ 	.word	0x00000000


	//----- nvinfo : EIATTR_FRAME_SIZE
	.align		4
.L_3:
        /*0018*/ 	.byte	0x04, 0x11
        /*001a*/ 	.short	(.L_5 - .L_4)
	.align		4
.L_4:
        /*001c*/ 	.word	index@(triton_poi_fused_max_pool2d_with_indices_1)
        /*0020*/ 	.word	0x00000000


	//----- nvinfo : EIATTR_MIN_STACK_SIZE
	.align		4
.L_5:
        /*0024*/ 	.byte	0x04, 0x12
        /*0026*/ 	.short	(.L_7 - .L_6)
	.align		4
.L_6:
        /*0028*/ 	.word	index@(triton_poi_fused_max_pool2d_with_indices_1)
        /*002c*/ 	.word	0x00000000
.L_7:


//--------------------- .nv.info.triton_poi_fused_max_pool2d_with_indices_1 --------------------------
	.section	.nv.info.triton_poi_fused_max_pool2d_with_indices_1,"",@"SHT_CUDA_INFO"
	.sectionflags	@""
	.align	4


	//----- nvinfo : EIATTR_CUDA_API_VERSION
	.align		4
        /*0000*/ 	.byte	0x04, 0x37
        /*0002*/ 	.short	(.L_9 - .L_8)
.L_8:
        /*0004*/ 	.word	0x0000007c


	//----- nvinfo : EIATTR_KPARAM_INFO
	.align		4
.L_9:
        /*0008*/ 	.byte	0x04, 0x17
        /*000a*/ 	.short	(.L_11 - .L_10)
.L_10:
        /*000c*/ 	.word	0x00000000
        /*0010*/ 	.short	0x0003
        /*0012*/ 	.short	0x0018
        /*0014*/ 	.byte	0x00, 0xf0, 0x11, 0x00


	//----- nvinfo : EIATTR_KPARAM_INFO
	.align		4
.L_11:
        /*0018*/ 	.byte	0x04, 0x17
        /*001a*/ 	.short	(.L_13 - .L_12)
.L_12:
        /*001c*/ 	.word	0x00000000
        /*0020*/ 	.short	0x0002
        /*0022*/ 	.short	0x0010
        /*0024*/ 	.byte	0x00, 0xf4, 0x21, 0x00


	//----- nvinfo : EIATTR_KPARAM_INFO
	.align		4
.L_13:
        /*0028*/ 	.byte	0x04, 0x17
        /*002a*/ 	.short	(.L_15 - .L_14)
.L_14:
        /*002c*/ 	.word	0x00000000
        /*0030*/ 	.short	0x0001
        /*0032*/ 	.short	0x0008
        /*0034*/ 	.byte	0x00, 0xf4, 0x21, 0x00


	//----- nvinfo : EIATTR_KPARAM_INFO
	.align		4
.L_15:
        /*0038*/ 	.byte	0x04, 0x17
        /*003a*/ 	.short	(.L_17 - .L_16)
.L_16:
        /*003c*/ 	.word	0x00000000
        /*0040*/ 	.short	0x0000
        /*0042*/ 	.short	0x0000
        /*0044*/ 	.byte	0x00, 0xf4, 0x21, 0x00


	//----- nvinfo : EIATTR_SPARSE_MMA_MASK
	.align		4
.L_17:
        /*0048*/ 	.byte	0x03, 0x50
        /*004a*/ 	.short	0x0000


	//----- nvinfo : EIATTR_MAXREG_COUNT
	.align		4
        /*004c*/ 	.byte	0x03, 0x1b
        /*004e*/ 	.short	0x00ff


	//----- nvinfo : EIATTR_EXIT_INSTR_OFFSETS
	.align		4
        /*0050*/ 	.byte	0x04, 0x1c
        /*0052*/ 	.short	(.L_19 - .L_18)


	//   ....[0]....
.L_18:
        /*0054*/ 	.word	0x000004b0


	//   ....[1]....
        /*0058*/ 	.word	0x00000520


	//----- nvinfo : EIATTR_REQNTID
	.align		4
.L_19:
        /*005c*/ 	.byte	0x04, 0x10
        /*005e*/ 	.short	(.L_21 - .L_20)
.L_20:
        /*0060*/ 	.word	0x00000020
        /*0064*/ 	.word	0x00000001
        /*0068*/ 	.word	0x00000001


	//----- nvinfo : EIATTR_CBANK_PARAM_SIZE
	.align		4
.L_21:
        /*006c*/ 	.byte	0x03, 0x19
        /*006e*/ 	.short	0x001c


	//----- nvinfo : EIATTR_PARAM_CBANK
	.align		4
        /*0070*/ 	.byte	0x04, 0x0a
        /*0072*/ 	.short	(.L_23 - .L_22)
	.align		4
.L_22:
        /*0074*/ 	.word	index@(.nv.constant0.triton_poi_fused_max_pool2d_with_indices_1)
        /*0078*/ 	.short	0x0210
        /*007a*/ 	.short	0x001c


	//----- nvinfo : EIATTR_SW_WAR
	.align		4
.L_23:
        /*007c*/ 	.byte	0x04, 0x36
        /*007e*/ 	.short	(.L_25 - .L_24)
.L_24:
        /*0080*/ 	.word	0x00000008
.L_25:


//--------------------- .nv.callgraph             --------------------------
	.section	.nv.callgraph,"",@"SHT_CUDA_CALLGRAPH"
	.align	4
	.sectionentsize	8
	.align		4
        /*0000*/ 	.word	0x00000000
	.align		4
        /*0004*/ 	.word	0xffffffff
	.align		4
        /*0008*/ 	.word	0x00000000
	.align		4
        /*000c*/ 	.word	0xfffffffe
	.align		4
        /*0010*/ 	.word	0x00000000
	.align		4
        /*0014*/ 	.word	0xfffffffd
	.align		4
        /*0018*/ 	.word	0x00000000
	.align		4
        /*001c*/ 	.word	0xfffffffc


//--------------------- .text.triton_poi_fused_max_pool2d_with_indices_1 --------------------------
	.section	.text.triton_poi_fused_max_pool2d_with_indices_1,"ax",@progbits
	.align	128
        .global         triton_poi_fused_max_pool2d_with_indices_1
        .type           triton_poi_fused_max_pool2d_with_indices_1,@function
        .size           triton_poi_fused_max_pool2d_with_indices_1,(.L_x_1 - triton_poi_fused_max_pool2d_with_indices_1)
        .other          triton_poi_fused_max_pool2d_with_indices_1,@"STO_CUDA_ENTRY STV_DEFAULT"
triton_poi_fused_max_pool2d_with_indices_1:
.text.triton_poi_fused_max_pool2d_with_indices_1:
[----:B------:R-:W0:Y:S01]  /*0000*/  LDC R1, c[0x0][0x28] ;  /* 0x00000a00ff017b82 */ /* 0x000e220000000800 */
[----:B------:R-:W1:Y:S07]  /*0010*/  S2R R0, SR_CTAID.X ;  /* 0x0000000000007919 */ /* 0x000e6e0000002500 */
[----:B------:R-:W2:Y:S01]  /*0020*/  LDC.64 R8, c[0x0][0x210] ;  /* 0x00008400ff087b82 */ /* 0x000ea20000000a00 */
[----:B------:R-:W-:Y:S01]  /*0030*/  IMAD.MOV.U32 R12, RZ, RZ, RZ ;  /* 0x000000ffff0c7224 */ /* 0x000fe200078e00ff */
[----:B------:R-:W-:Y:S01]  /*0040*/  CS2R R18, SRZ ;  /* 0x0000000000127805 */ /* 0x000fe2000001ff00 */
[----:B------:R-:W3:Y:S01]  /*0050*/  S2R R3, SR_TID.X ;  /* 0x0000000000037919 */ /* 0x000ee20000002100 */
[----:B------:R-:W-:Y:S01]  /*0060*/  ULDC.64 UR4, c[0x0][0x208] ;  /* 0x0000820000047ab9 */ /* 0x000fe20000000a00 */
[----:B-1----:R-:W-:Y:S01]  /*0070*/  SHF.R.U32.HI R13, RZ, 0x19, R0 ;  /* 0x00000019ff0d7819 */ /* 0x002fe20000011600 */
[----:B------:R-:W-:-:S03]  /*0080*/  IMAD.SHL.U32 R0, R0, 0x40, RZ ;  /* 0x0000004000007824 */ /* 0x000fc600078e00ff */
[----:B------:R-:W-:Y:S01]  /*0090*/  SGXT.U32 R13, R13, 0x1 ;  /* 0x000000010d0d781a */ /* 0x000fe20000000000 */
[----:B------:R-:W-:Y:S02]  /*00a0*/  VIADD R2, R0, 0x1 ;  /* 0x0000000100027836 */ /* 0x000fe40000000000 */
[----:B---3--:R-:W-:Y:S02]  /*00b0*/  IMAD.SHL.U32 R3, R3, 0x2, RZ ;  /* 0x0000000203037824 */ /* 0x008fe400078e00ff */
[----:B------:R-:W-:-:S03]  /*00c0*/  IMAD.IADD R4, R2, 0x1, R13 ;  /* 0x0000000102047824 */ /* 0x000fc600078e020d */
[----:B------:R-:W-:Y:S02]  /*00d0*/  LOP3.LUT R11, R0, 0x3e, R3, 0xf8, !PT ;  /* 0x0000003e000b7812 */ /* 0x000fe400078ef803 */
[----:B------:R-:W-:Y:S02]  /*00e0*/  LOP3.LUT R5, R4, 0x7fffffc2, RZ, 0xc0, !PT ;  /* 0x7fffffc204057812 */ /* 0x000fe400078ec0ff */
[C---:B------:R-:W-:Y:S01]  /*00f0*/  ISETP.GE.AND P0, PT, R11.reuse, 0x40, PT ;  /* 0x000000400b00780c */ /* 0x040fe20003f06270 */
[----:B------:R-:W-:Y:S02]  /*0100*/  IMAD.SHL.U32 R3, R11, 0x4, RZ ;  /* 0x000000040b037824 */ /* 0x000fe400078e00ff */
[----:B------:R-:W-:-:S04]  /*0110*/  IMAD.IADD R5, R2, 0x1, -R5 ;  /* 0x0000000102057824 */ /* 0x000fc800078e0a05 */
[----:B------:R-:W-:-:S04]  /*0120*/  IMAD.SHL.U32 R10, R5, 0x2, RZ ;  /* 0x00000002050a7824 */ /* 0x000fc800078e00ff */
[----:B------:R-:W-:-:S04]  /*0130*/  IMAD.IADD R15, R10, 0x1, R3 ;  /* 0x000000010a0f7824 */ /* 0x000fc800078e0203 */
[----:B--2---:R-:W-:-:S04]  /*0140*/  IMAD.WIDE R4, R15, 0x4, R8 ;  /* 0x000000040f047825 */ /* 0x004fc800078e0208 */
[----:B------:R-:W-:Y:S01]  /*0150*/  VIADD R7, R15, 0x4 ;  /* 0x000000040f077836 */ /* 0x000fe20000000000 */
[----:B------:R-:W2:Y:S01]  /*0160*/  @!P0 LDG.E.EL R12, desc[UR4][R4.64] ;  /* 0x00000004040c8981 */ /* 0x000ea2000c2e1900 */
[----:B------:R-:W-:-:S03]  /*0170*/  IMAD.MOV.U32 R0, RZ, RZ, RZ ;  /* 0x000000ffff007224 */ /* 0x000fc600078e00ff */
[----:B------:R1:W2:Y:S01]  /*0180*/  @!P0 LDG.E.EL R19, desc[UR4][R4.64+0x4] ;  /* 0x0000040404138981 */ /* 0x0002a2000c2e1900 */
[----:B------:R-:W-:Y:S02]  /*0190*/  IMAD.MOV.U32 R14, RZ, RZ, RZ ;  /* 0x000000ffff0e7224 */ /* 0x000fe400078e00ff */
[----:B------:R-:W-:-:S04]  /*01a0*/  IMAD.WIDE R2, R3, 0x4, R8 ;  /* 0x0000000403027825 */ /* 0x000fc800078e0208 */
[--C-:B------:R-:W-:Y:S01]  /*01b0*/  IMAD.WIDE R6, R7, 0x4, R8.reuse ;  /* 0x0000000407067825 */ /* 0x100fe200078e0208 */
[----:B------:R-:W3:Y:S01]  /*01c0*/  @!P0 LDG.E.EL R0, desc[UR4][R2.64] ;  /* 0x0000000402008981 */ /* 0x000ee2000c2e1900 */
[----:B------:R-:W-:Y:S01]  /*01d0*/  CS2R R16, SRZ ;  /* 0x0000000000107805 */ /* 0x000fe2000001ff00 */
[----:B-1----:R-:W1:Y:S01]  /*01e0*/  LDC.64 R4, c[0x0][0x218] ;  /* 0x00008600ff047b82 */ /* 0x002e620000000a00 */
[----:B------:R-:W-:Y:S01]  /*01f0*/  VIADD R15, R15, 0x5 ;  /* 0x000000050f0f7836 */ /* 0x000fe20000000000 */
[----:B------:R-:W3:Y:S04]  /*0200*/  @!P0 LDG.E.EL R18, desc[UR4][R2.64+0x4] ;  /* 0x0000040402128981 */ /* 0x000ee8000c2e1900 */
[----:B------:R4:W5:Y:S01]  /*0210*/  @!P0 LDG.E.EL R14, desc[UR4][R6.64] ;  /* 0x00000004060e8981 */ /* 0x000962000c2e1900 */
[----:B------:R-:W-:-:S03]  /*0220*/  IMAD.WIDE R8, R15, 0x4, R8 ;  /* 0x000000040f087825 */ /* 0x000fc600078e0208 */
[----:B------:R1:W5:Y:S01]  /*0230*/  @!P0 LDG.E.EL R16, desc[UR4][R2.64+0x14] ;  /* 0x0000140402108981 */ /* 0x000362000c2e1900 */
[----:B------:R-:W-:-:S03]  /*0240*/  IMAD.MOV.U32 R15, RZ, RZ, RZ ;  /* 0x000000ffff0f7224 */ /* 0x000fc600078e00ff */
[----:B------:R-:W5:Y:S01]  /*0250*/  @!P0 LDG.E.EL R17, desc[UR4][R8.64] ;  /* 0x0000000408118981 */ /* 0x000f62000c2e1900 */
[----:B----4-:R-:W4:Y:S03]  /*0260*/  LDC.64 R6, c[0x0][0x220] ;  /* 0x00008800ff067b82 */ /* 0x010f260000000a00 */
[----:B------:R-:W4:Y:S01]  /*0270*/  @!P0 LDG.E.EL R15, desc[UR4][R2.64+0x10] ;  /* 0x00001004020f8981 */ /* 0x000f22000c2e1900 */
[----:B-1----:R-:W-:Y:S01]  /*0280*/  IMAD.WIDE R4, R11, 0x4, R4 ;  /* 0x000000040b047825 */ /* 0x002fe200078e0204 */
[C---:B--2---:R-:W-:Y:S02]  /*0290*/  FSETP.GT.AND P1, PT, R19.reuse, R12, PT ;  /* 0x0000000c1300720b */ /* 0x044fe40003f24000 */
[----:B------:R-:W-:Y:S02]  /*02a0*/  FSETP.NAN.AND P3, PT, R19, R19, PT ;  /* 0x000000131300720b */ /* 0x000fe40003f68000 */
[----:B---3--:R-:W-:-:S02]  /*02b0*/  FSETP.GT.AND P2, PT, R18, R0, PT ;  /* 0x000000001200720b */ /* 0x008fc40003f44000 */
[----:B-----5:R-:W-:-:S07]  /*02c0*/  FSETP.NAN.AND P5, PT, R14, R14, PT ;  /* 0x0000000e0e00720b */ /* 0x020fce0003fa8000 */
[----:B------:R-:W-:Y:S02]  /*02d0*/  @!P1 FSEL R19, R19, R12, P3 ;  /* 0x0000000c13139208 */ /* 0x000fe40001800000 */
[C---:B------:R-:W-:Y:S02]  /*02e0*/  FSETP.NAN.AND P6, PT, R18.reuse, R18, PT ;  /* 0x000000121200720b */ /* 0x040fe40003fc8000 */
[----:B------:R-:W-:Y:S02]  /*02f0*/  FSETP.GEU.AND P4, PT, R19, R14, PT ;  /* 0x0000000e1300720b */ /* 0x000fe40003f8e000 */
[----:B------:R-:W-:Y:S02]  /*0300*/  FSETP.NAN.AND P3, PT, R17, R17, PT ;  /* 0x000000111100720b */ /* 0x000fe40003f68000 */
[----:B------:R-:W-:Y:S02]  /*0310*/  @!P2 FSEL R18, R18, R0, P6 ;  /* 0x000000001212a208 */ /* 0x000fe40003000000 */
[----:B----4-:R-:W-:-:S02]  /*0320*/  FSETP.NAN.AND P6, PT, R15, R15, PT ;  /* 0x0000000f0f00720b */ /* 0x010fc40003fc8000 */
[----:B------:R-:W-:-:S04]  /*0330*/  @!P5 FSEL R14, R14, R19, !P4 ;  /* 0x000000130e0ed208 */ /* 0x000fc80006000000 */
[----:B------:R-:W-:Y:S02]  /*0340*/  FSETP.GEU.AND P5, PT, R14, R17, PT ;  /* 0x000000110e00720b */ /* 0x000fe40003fae000 */
[----:B0-----:R-:W-:Y:S02]  /*0350*/  SEL R2, RZ, 0x1, !P2 ;  /* 0x00000001ff027807 */ /* 0x001fe40005000000 */
[----:B------:R-:W-:Y:S02]  /*0360*/  @!P3 SEL R17, R17, R14, !P5 ;  /* 0x0000000e1111b207 */ /* 0x000fe40006800000 */
[----:B------:R-:W-:Y:S02]  /*0370*/  FSETP.NAN.AND P2, PT, R16, R16, PT ;  /* 0x000000101000720b */ /* 0x000fe40003f48000 */
[----:B------:R-:W-:Y:S02]  /*0380*/  FSETP.GEU.AND P3, PT, R18, R15, PT ;  /* 0x0000000f1200720b */ /* 0x000fe40003f6e000 */
[----:B------:R-:W-:-:S02]  /*0390*/  SHF.R.S32.HI R0, RZ, 0x1, R11 ;  /* 0x00000001ff007819 */ /* 0x000fc4000001140b */
[----:B------:R-:W-:Y:S02]  /*03a0*/  @!P6 FSEL R15, R15, R18, !P3 ;  /* 0x000000120f0fe208 */ /* 0x000fe40005800000 */
[----:B------:R-:W-:Y:S01]  /*03b0*/  SEL R3, RZ, 0x1, !P1 ;  /* 0x00000001ff037807 */ /* 0x000fe20004800000 */
[----:B------:R-:W-:Y:S01]  /*03c0*/  IMAD.IADD R13, R13, 0x1, R0 ;  /* 0x000000010d0d7824 */ /* 0x000fe200078e0200 */
[----:B------:R-:W-:Y:S02]  /*03d0*/  FSETP.GEU.AND P1, PT, R15, R16, PT ;  /* 0x000000100f00720b */ /* 0x000fe40003f2e000 */
[----:B------:R-:W-:Y:S02]  /*03e0*/  SEL R2, R2, 0x2, P3 ;  /* 0x0000000202027807 */ /* 0x000fe40001800000 */
[----:B------:R-:W-:Y:S02]  /*03f0*/  LOP3.LUT R13, R13, 0xfffffffe, RZ, 0xc0, !PT ;  /* 0xfffffffe0d0d7812 */ /* 0x000fe400078ec0ff */
[----:B------:R-:W-:-:S02]  /*0400*/  @!P2 SEL R16, R16, R15, !P1 ;  /* 0x0000000f1010a207 */ /* 0x000fc40004800000 */
[----:B------:R-:W-:Y:S02]  /*0410*/  SEL R3, R3, 0x2, P4 ;  /* 0x0000000203037807 */ /* 0x000fe40002000000 */
[----:B------:R-:W-:Y:S01]  /*0420*/  SEL R15, R2, 0x3, P1 ;  /* 0x00000003020f7807 */ /* 0x000fe20000800000 */
[----:B------:R-:W-:Y:S01]  /*0430*/  IMAD.IADD R13, R0, 0x1, -R13 ;  /* 0x00000001000d7824 */ /* 0x000fe200078e0a0d */
[----:B------:R-:W-:Y:S02]  /*0440*/  SEL R3, R3, 0x3, P5 ;  /* 0x0000000303037807 */ /* 0x000fe40002800000 */
[----:B------:R-:W-:Y:S01]  /*0450*/  SHF.R.U32.HI R0, RZ, 0x1, R15 ;  /* 0x00000001ff007819 */ /* 0x000fe2000001160f */
[----:B------:R0:W-:Y:S01]  /*0460*/  @!P0 STG.E.64 desc[UR4][R4.64], R16 ;  /* 0x0000001004008986 */ /* 0x0001e2000c101b04 */
[----:B------:R-:W-:-:S03]  /*0470*/  LOP3.LUT R2, R3, R10, RZ, 0xfc, !PT ;  /* 0x0000000a03027212 */ /* 0x000fc600078efcff */
[----:B------:R-:W-:Y:S01]  /*0480*/  IMAD R8, R13, 0x2, R0 ;  /* 0x000000020d087824 */ /* 0x000fe200078e0200 */
[----:B------:R-:W-:Y:S02]  /*0490*/  SHF.R.U32.HI R0, RZ, 0x1, R3 ;  /* 0x00000001ff007819 */ /* 0x000fe40000011603 */
[----:B------:R-:W-:Y:S01]  /*04a0*/  SHF.R.S32.HI R3, RZ, 0x1f, R2 ;  /* 0x0000001fff037819 */ /* 0x000fe20000011402 */
[----:B0-----:R-:W-:Y:S06]  /*04b0*/  @P0 EXIT ;  /* 0x000000000000094d */ /* 0x001fec0003800000 */
[----:B------:R-:W-:-:S04]  /*04c0*/  IMAD.WIDE R8, R8, 0x4, RZ ;  /* 0x0000000408087825 */ /* 0x000fc800078e02ff */
[----:B------:R-:W-:Y:S01]  /*04d0*/  IMAD R13, R13, 0x2, R0 ;  /* 0x000000020d0d7824 */ /* 0x000fe200078e0200 */
[----:B------:R-:W-:Y:S01]  /*04e0*/  LOP3.LUT R8, R8, 0x1, R15, 0xf8, !PT ;  /* 0x0000000108087812 */ /* 0x000fe200078ef80f */
[----:B0-----:R-:W-:-:S04]  /*04f0*/  IMAD.WIDE R4, R11, 0x8, R6 ;  /* 0x000000080b047825 */ /* 0x001fc800078e0206 */
[----:B------:R-:W-:-:S05]  /*0500*/  IMAD.WIDE R10, R13, 0x4, R2 ;  /* 0x000000040d0a7825 */ /* 0x000fca00078e0202 */
[----:B------:R-:W-:Y:S01]  /*0510*/  STG.E.128 desc[UR4][R4.64], R8 ;  /* 0x0000000804007986 */ /* 0x000fe2000c101d04 */
[----:B------:R-:W-:Y:S05]  /*0520*/  EXIT ;  /* 0x000000000000794d */ /* 0x000fea0003800000 */
.L_x_0:
[----:B------:R-:W-:-:S00]  /*0530*/  BRA `(.L_x_0) ;  /* 0xfffffffc00fc7947 */ /* 0x000fc0000383ffff */
[----:B------:R-:W-:-:S00]  /*0540*/  NOP ;  /* 0x0000000000007918 */ /* 0x000fc00000000000 */
        /* <DEDUP_REMOVED lines=11> */
.L_x_1:


//--------------------- .nv.constant0.triton_poi_fused_max_pool2d_with_indices_1 --------------------------
	.section	.nv.constant0.triton_poi_fused_max_pool2d_with_indices_1,"a",@progbits
	.sectionflags	@""
	.align	4
.nv.constant0.triton_poi_fused_max_pool2d_with_indices_1:
	.zero		556
